//
// Generated by NVIDIA NVVM Compiler
//
// Compiler Build ID: CL-36424714
// Cuda compilation tools, release 13.0, V13.0.88
// Based on NVVM 20.0.0
//

.version 9.0
.target sm_100
.address_size 64

	// .globl	_Z15reduce_part_sumILi1048576EEvPKfPf
// _ZZ14BlockPrefixSumfE4smem has been demoted
// _ZZ14BlockReduceSumfE4smem has been demoted

.visible .entry _Z15reduce_part_sumILi1048576EEvPKfPf(
	.param .u64 .ptr .align 1 _Z15reduce_part_sumILi1048576EEvPKfPf_param_0,
	.param .u64 .ptr .align 1 _Z15reduce_part_sumILi1048576EEvPKfPf_param_1
)
{
	.reg .pred 	%p<15>;
	.reg .b32 	%r<32>;
	.reg .b32 	%f<29>;
	.reg .b64 	%rd<9>;
	// demoted variable
	.shared .align 4 .b8 _ZZ14BlockReduceSumfE4smem[32];
	ld.param.u64 	%rd1, [_Z15reduce_part_sumILi1048576EEvPKfPf_param_0];
	ld.param.u64 	%rd2, [_Z15reduce_part_sumILi1048576EEvPKfPf_param_1];
	mov.u32 	%r1, %tid.x;
	mov.u32 	%r2, %ctaid.x;
	shl.b32 	%r5, %r2, 8;
	add.s32 	%r3, %r5, %r1;
	setp.gt.u32 	%p1, %r3, 1048575;
	mov.f32 	%f27, 0f00000000;
	@%p1 bra 	$L__BB0_2;
	cvta.to.global.u64 	%rd3, %rd1;
	mul.wide.u32 	%rd4, %r3, 4;
	add.s64 	%rd5, %rd3, %rd4;
	ld.global.f32 	%f27, [%rd5];
$L__BB0_2:
	and.b32  	%r4, %r1, 31;
	mov.b32 	%r6, %f27;
	shfl.sync.bfly.b32	%r7|%p2, %r6, 16, 31, -1;
	mov.b32 	%f8, %r7;
	add.f32 	%f9, %f27, %f8;
	mov.b32 	%r8, %f9;
	shfl.sync.bfly.b32	%r9|%p3, %r8, 8, 31, -1;
	mov.b32 	%f10, %r9;
	add.f32 	%f11, %f9, %f10;
	mov.b32 	%r10, %f11;
	shfl.sync.bfly.b32	%r11|%p4, %r10, 4, 31, -1;
	mov.b32 	%f12, %r11;
	add.f32 	%f13, %f11, %f12;
	mov.b32 	%r12, %f13;
	shfl.sync.bfly.b32	%r13|%p5, %r12, 2, 31, -1;
	mov.b32 	%f14, %r13;
	add.f32 	%f15, %f13, %f14;
	mov.b32 	%r14, %f15;
	shfl.sync.bfly.b32	%r15|%p6, %r14, 1, 31, -1;
	mov.b32 	%f16, %r15;
	add.f32 	%f3, %f15, %f16;
	setp.ne.s32 	%p7, %r4, 0;
	@%p7 bra 	$L__BB0_4;
	shr.u32 	%r16, %r1, 3;
	mov.u32 	%r17, _ZZ14BlockReduceSumfE4smem;
	add.s32 	%r18, %r17, %r16;
	st.shared.f32 	[%r18], %f3;
$L__BB0_4:
	bar.sync 	0;
	setp.gt.u32 	%p8, %r4, 7;
	mov.f32 	%f28, 0f00000000;
	@%p8 bra 	$L__BB0_6;
	shl.b32 	%r19, %r4, 2;
	mov.u32 	%r20, _ZZ14BlockReduceSumfE4smem;
	add.s32 	%r21, %r20, %r19;
	ld.shared.f32 	%f28, [%r21];
$L__BB0_6:
	bar.sync 	0;
	mov.b32 	%r22, %f28;
	shfl.sync.bfly.b32	%r23|%p9, %r22, 16, 31, -1;
	mov.b32 	%f18, %r23;
	add.f32 	%f19, %f28, %f18;
	mov.b32 	%r24, %f19;
	shfl.sync.bfly.b32	%r25|%p10, %r24, 8, 31, -1;
	mov.b32 	%f20, %r25;
	add.f32 	%f21, %f19, %f20;
	mov.b32 	%r26, %f21;
	shfl.sync.bfly.b32	%r27|%p11, %r26, 4, 31, -1;
	mov.b32 	%f22, %r27;
	add.f32 	%f23, %f21, %f22;
	mov.b32 	%r28, %f23;
	shfl.sync.bfly.b32	%r29|%p12, %r28, 2, 31, -1;
	mov.b32 	%f24, %r29;
	add.f32 	%f25, %f23, %f24;
	mov.b32 	%r30, %f25;
	shfl.sync.bfly.b32	%r31|%p13, %r30, 1, 31, -1;
	mov.b32 	%f26, %r31;
	add.f32 	%f6, %f25, %f26;
	setp.ne.s32 	%p14, %r1, 0;
	@%p14 bra 	$L__BB0_8;
	cvta.to.global.u64 	%rd6, %rd2;
	mul.wide.u32 	%rd7, %r2, 4;
	add.s64 	%rd8, %rd6, %rd7;
	st.global.f32 	[%rd8], %f6;
$L__BB0_8:
	ret;

}
	// .globl	_Z12acc_part_sumILi1048576EEvPf
.visible .entry _Z12acc_part_sumILi1048576EEvPf(
	.param .u64 .ptr .align 1 _Z12acc_part_sumILi1048576EEvPf_param_0
)
{
	.reg .pred 	%p<2>;
	.reg .b32 	%r<20>;
	.reg .b32 	%f<50>;
	.reg .b64 	%rd<9>;

	ld.param.u64 	%rd5, [_Z12acc_part_sumILi1048576EEvPf_param_0];
	cvta.to.global.u64 	%rd6, %rd5;
	add.s64 	%rd1, %rd6, 32;
	mov.b32 	%r19, 0;
	mov.b64 	%rd8, 0;
$L__BB1_1:
	add.s64 	%rd7, %rd1, %rd8;
	ld.global.f32 	%f1, [%rd7+-32];
	cvt.rn.f32.s32 	%f2, %r19;
	add.f32 	%f3, %f1, %f2;
	cvt.rzi.s32.f32 	%r4, %f3;
	cvt.rn.f32.s32 	%f4, %r4;
	st.global.f32 	[%rd7+-32], %f4;
	ld.global.f32 	%f5, [%rd7+-28];
	add.f32 	%f6, %f5, %f4;
	cvt.rzi.s32.f32 	%r5, %f6;
	cvt.rn.f32.s32 	%f7, %r5;
	st.global.f32 	[%rd7+-28], %f7;
	ld.global.f32 	%f8, [%rd7+-24];
	add.f32 	%f9, %f8, %f7;
	cvt.rzi.s32.f32 	%r6, %f9;
	cvt.rn.f32.s32 	%f10, %r6;
	st.global.f32 	[%rd7+-24], %f10;
	ld.global.f32 	%f11, [%rd7+-20];
	add.f32 	%f12, %f11, %f10;
	cvt.rzi.s32.f32 	%r7, %f12;
	cvt.rn.f32.s32 	%f13, %r7;
	st.global.f32 	[%rd7+-20], %f13;
	ld.global.f32 	%f14, [%rd7+-16];
	add.f32 	%f15, %f14, %f13;
	cvt.rzi.s32.f32 	%r8, %f15;
	cvt.rn.f32.s32 	%f16, %r8;
	st.global.f32 	[%rd7+-16], %f16;
	ld.global.f32 	%f17, [%rd7+-12];
	add.f32 	%f18, %f17, %f16;
	cvt.rzi.s32.f32 	%r9, %f18;
	cvt.rn.f32.s32 	%f19, %r9;
	st.global.f32 	[%rd7+-12], %f19;
	ld.global.f32 	%f20, [%rd7+-8];
	add.f32 	%f21, %f20, %f19;
	cvt.rzi.s32.f32 	%r10, %f21;
	cvt.rn.f32.s32 	%f22, %r10;
	st.global.f32 	[%rd7+-8], %f22;
	ld.global.f32 	%f23, [%rd7+-4];
	add.f32 	%f24, %f23, %f22;
	cvt.rzi.s32.f32 	%r11, %f24;
	cvt.rn.f32.s32 	%f25, %r11;
	st.global.f32 	[%rd7+-4], %f25;
	ld.global.f32 	%f26, [%rd7];
	add.f32 	%f27, %f26, %f25;
	cvt.rzi.s32.f32 	%r12, %f27;
	cvt.rn.f32.s32 	%f28, %r12;
	st.global.f32 	[%rd7], %f28;
	ld.global.f32 	%f29, [%rd7+4];
	add.f32 	%f30, %f29, %f28;
	cvt.rzi.s32.f32 	%r13, %f30;
	cvt.rn.f32.s32 	%f31, %r13;
	st.global.f32 	[%rd7+4], %f31;
	ld.global.f32 	%f32, [%rd7+8];
	add.f32 	%f33, %f32, %f31;
	cvt.rzi.s32.f32 	%r14, %f33;
	cvt.rn.f32.s32 	%f34, %r14;
	st.global.f32 	[%rd7+8], %f34;
	ld.global.f32 	%f35, [%rd7+12];
	add.f32 	%f36, %f35, %f34;
	cvt.rzi.s32.f32 	%r15, %f36;
	cvt.rn.f32.s32 	%f37, %r15;
	st.global.f32 	[%rd7+12], %f37;
	ld.global.f32 	%f38, [%rd7+16];
	add.f32 	%f39, %f38, %f37;
	cvt.rzi.s32.f32 	%r16, %f39;
	cvt.rn.f32.s32 	%f40, %r16;
	st.global.f32 	[%rd7+16], %f40;
	ld.global.f32 	%f41, [%rd7+20];
	add.f32 	%f42, %f41, %f40;
	cvt.rzi.s32.f32 	%r17, %f42;
	cvt.rn.f32.s32 	%f43, %r17;
	st.global.f32 	[%rd7+20], %f43;
	ld.global.f32 	%f44, [%rd7+24];
	add.f32 	%f45, %f44, %f43;
	cvt.rzi.s32.f32 	%r18, %f45;
	cvt.rn.f32.s32 	%f46, %r18;
	st.global.f32 	[%rd7+24], %f46;
	ld.global.f32 	%f47, [%rd7+28];
	add.f32 	%f48, %f47, %f46;
	cvt.rzi.s32.f32 	%r19, %f48;
	cvt.rn.f32.s32 	%f49, %r19;
	st.global.f32 	[%rd7+28], %f49;
	add.s64 	%rd8, %rd8, 64;
	setp.ne.s64 	%p1, %rd8, 16384;
	@%p1 bra 	$L__BB1_1;
	ret;

}
	// .globl	_Z17prefix_sum_kernelILi1048576EEvPKfPfS2_
.visible .entry _Z17prefix_sum_kernelILi1048576EEvPKfPfS2_(
	.param .u64 .ptr .align 1 _Z17prefix_sum_kernelILi1048576EEvPKfPfS2__param_0,
	.param .u64 .ptr .align 1 _Z17prefix_sum_kernelILi1048576EEvPKfPfS2__param_1,
	.param .u64 .ptr .align 1 _Z17prefix_sum_kernelILi1048576EEvPKfPfS2__param_2
)
{
	.reg .pred 	%p<29>;
	.reg .b32 	%r<30>;
	.reg .b32 	%f<41>;
	.reg .b64 	%rd<13>;
	// demoted variable
	.shared .align 4 .b8 _ZZ14BlockPrefixSumfE4smem[32];
	ld.param.u64 	%rd1, [_Z17prefix_sum_kernelILi1048576EEvPKfPfS2__param_0];
	ld.param.u64 	%rd2, [_Z17prefix_sum_kernelILi1048576EEvPKfPfS2__param_1];
	ld.param.u64 	%rd3, [_Z17prefix_sum_kernelILi1048576EEvPKfPfS2__param_2];
	mov.u32 	%r1, %ctaid.x;
	mov.u32 	%r2, %tid.x;
	shl.b32 	%r7, %r1, 8;
	add.s32 	%r3, %r7, %r2;
	setp.gt.u32 	%p2, %r3, 1048575;
	mov.f32 	%f37, 0f00000000;
	@%p2 bra 	$L__BB2_2;
	cvta.to.global.u64 	%rd4, %rd1;
	mul.wide.u32 	%rd5, %r3, 4;
	add.s64 	%rd6, %rd4, %rd5;
	ld.global.f32 	%f37, [%rd6];
$L__BB2_2:
	and.b32  	%r4, %r2, 31;
	mov.b32 	%r8, %f37;
	shfl.sync.up.b32	%r9|%p3, %r8, 1, 0, -1;
	mov.b32 	%f13, %r9;
	setp.eq.s32 	%p4, %r4, 0;
	add.f32 	%f14, %f37, %f13;
	selp.f32 	%f15, %f37, %f14, %p4;
	mov.b32 	%r10, %f15;
	shfl.sync.up.b32	%r11|%p5, %r10, 2, 0, -1;
	mov.b32 	%f16, %r11;
	setp.lt.u32 	%p6, %r4, 2;
	add.f32 	%f17, %f15, %f16;
	selp.f32 	%f18, %f15, %f17, %p6;
	mov.b32 	%r12, %f18;
	shfl.sync.up.b32	%r13|%p7, %r12, 4, 0, -1;
	mov.b32 	%f19, %r13;
	setp.lt.u32 	%p8, %r4, 4;
	add.f32 	%f20, %f18, %f19;
	selp.f32 	%f21, %f18, %f20, %p8;
	mov.b32 	%r14, %f21;
	shfl.sync.up.b32	%r15|%p9, %r14, 8, 0, -1;
	mov.b32 	%f22, %r15;
	setp.lt.u32 	%p10, %r4, 8;
	add.f32 	%f23, %f21, %f22;
	selp.f32 	%f24, %f21, %f23, %p10;
	mov.b32 	%r16, %f24;
	shfl.sync.up.b32	%r17|%p11, %r16, 16, 0, -1;
	mov.b32 	%f25, %r17;
	setp.lt.u32 	%p12, %r4, 16;
	add.f32 	%f3, %f24, %f25;
	selp.f32 	%f40, %f24, %f3, %p12;
	setp.ne.s32 	%p13, %r4, 31;
	shr.u32 	%r18, %r2, 3;
	and.b32  	%r19, %r18, 124;
	mov.u32 	%r20, _ZZ14BlockPrefixSumfE4smem;
	add.s32 	%r5, %r20, %r19;
	@%p13 bra 	$L__BB2_4;
	st.shared.f32 	[%r5], %f3;
$L__BB2_4:
	bar.sync 	0;
	setp.gt.u32 	%p14, %r2, 7;
	shl.b32 	%r21, %r2, 2;
	add.s32 	%r6, %r20, %r21;
	@%p14 bra 	$L__BB2_6;
	ld.shared.f32 	%f38, [%r6];
	bra.uni 	$L__BB2_7;
$L__BB2_6:
	setp.gt.u32 	%p16, %r2, 31;
	mov.pred 	%p28, 0;
	mov.f32 	%f38, 0f00000000;
	@%p16 bra 	$L__BB2_9;
$L__BB2_7:
	setp.gt.u32 	%p18, %r2, 7;
	setp.lt.u32 	%p19, %r4, 4;
	setp.lt.u32 	%p20, %r4, 2;
	setp.eq.s32 	%p21, %r4, 0;
	mov.b32 	%r23, %f38;
	shfl.sync.up.b32	%r24|%p22, %r23, 1, 0, -1;
	mov.b32 	%f27, %r24;
	add.f32 	%f28, %f38, %f27;
	selp.f32 	%f29, %f38, %f28, %p21;
	mov.b32 	%r25, %f29;
	shfl.sync.up.b32	%r26|%p23, %r25, 2, 0, -1;
	mov.b32 	%f30, %r26;
	add.f32 	%f31, %f29, %f30;
	selp.f32 	%f32, %f29, %f31, %p20;
	mov.b32 	%r27, %f32;
	shfl.sync.up.b32	%r28|%p24, %r27, 4, 0, -1;
	mov.b32 	%f33, %r28;
	add.f32 	%f34, %f32, %f33;
	selp.f32 	%f7, %f32, %f34, %p19;
	mov.pred 	%p28, -1;
	@%p18 bra 	$L__BB2_9;
	st.shared.f32 	[%r6], %f7;
$L__BB2_9:
	bar.sync 	0;
	@%p28 bra 	$L__BB2_11;
	ld.shared.f32 	%f35, [%r5+-4];
	add.f32 	%f40, %f40, %f35;
$L__BB2_11:
	setp.eq.s32 	%p26, %r1, 0;
	@%p26 bra 	$L__BB2_13;
	add.s32 	%r29, %r1, -1;
	cvta.to.global.u64 	%rd7, %rd3;
	mul.wide.u32 	%rd8, %r29, 4;
	add.s64 	%rd9, %rd7, %rd8;
	ld.global.f32 	%f36, [%rd9];
	add.f32 	%f40, %f40, %f36;
$L__BB2_13:
	setp.gt.u32 	%p27, %r3, 1048575;
	@%p27 bra 	$L__BB2_15;
	cvta.to.global.u64 	%rd10, %rd2;
	mul.wide.u32 	%rd11, %r3, 4;
	add.s64 	%rd12, %rd10, %rd11;
	st.global.f32 	[%rd12], %f40;
$L__BB2_15:
	ret;

}


// ===== COMPILED SASS (sm_100) =====

	.target	sm_100

	.elftype	@"ET_EXEC"


//--------------------- .note.nv.tkinfo           --------------------------
	.section	.note.nv.tkinfo,"",@"SHT_NOTE"
	.sectionflags	@"SHF_NOTE_NV_TKINFO"
	.tkinfo
        /*0018*/ 	.word	0x00000002
        /*0030*/ 	.string	""
        /*0030*/ 	.string	"ptxas"
        /*0030*/ 	.string	"Cuda compilation tools, release 13.0, V13.0.88"
        /*0030*/ 	.string	"Build cuda_13.0.r13.0/compiler.36424714_0"
        /*0030*/ 	.string	"-arch sm_100 -m 64 "



//--------------------- .note.nv.cuinfo           --------------------------
	.section	.note.nv.cuinfo,"",@"SHT_NOTE"
	.sectionflags	@"SHF_NOTE_NV_CUINFO"
        /*0018*/ 	.short	0x0002
        /*001a*/ 	.short	0x0064
        /*001c*/ 	.short	0x0082
	.zero		2


//--------------------- .nv.info                  --------------------------
	.section	.nv.info,"",@"SHT_CUDA_INFO"
	.align	4


	//----- nvinfo : EIATTR_REGCOUNT
	.align		4
        /*0000*/ 	.byte	0x04, 0x2f
        /*0002*/ 	.short	(.L_1 - .L_0)
	.align		4
.L_0:
        /*0004*/ 	.word	index@(_Z15reduce_part_sumILi1048576EEvPKfPf)
        /*0008*/ 	.word	0x00000010


	//----- nvinfo : EIATTR_FRAME_SIZE
	.align		4
.L_1:
        /*000c*/ 	.byte	0x04, 0x11
        /*000e*/ 	.short	(.L_3 - .L_2)
	.align		4
.L_2:
        /*0010*/ 	.word	index@(_Z15reduce_part_sumILi1048576EEvPKfPf)
        /*0014*/ 	.word	0x00000000


	//----- nvinfo : EIATTR_REGCOUNT
	.align		4
.L_3:
        /*0018*/ 	.byte	0x04, 0x2f
        /*001a*/ 	.short	(.L_5 - .L_4)
	.align		4
.L_4:
        /*001c*/ 	.word	index@(_Z12acc_part_sumILi1048576EEvPf)
        /*0020*/ 	.word	0x0000001e


	//----- nvinfo : EIATTR_FRAME_SIZE
	.align		4
.L_5:
        /*0024*/ 	.byte	0x04, 0x11
        /*0026*/ 	.short	(.L_7 - .L_6)
	.align		4
.L_6:
        /*0028*/ 	.word	index@(_Z12acc_part_sumILi1048576EEvPf)
        /*002c*/ 	.word	0x00000000


	//----- nvinfo : EIATTR_REGCOUNT
	.align		4
.L_7:
        /*0030*/ 	.byte	0x04, 0x2f
        /*0032*/ 	.short	(.L_9 - .L_8)
	.align		4
.L_8:
        /*0034*/ 	.word	index@(_Z17prefix_sum_kernelILi1048576EEvPKfPfS2_)
        /*0038*/ 	.word	0x0000000e


	//----- nvinfo : EIATTR_FRAME_SIZE
	.align		4
.L_9:
        /*003c*/ 	.byte	0x04, 0x11
        /*003e*/ 	.short	(.L_11 - .L_10)
	.align		4
.L_10:
        /*0040*/ 	.word	index@(_Z17prefix_sum_kernelILi1048576EEvPKfPfS2_)
        /*0044*/ 	.word	0x00000000


	//----- nvinfo : EIATTR_MIN_STACK_SIZE
	.align		4
.L_11:
        /*0048*/ 	.byte	0x04, 0x12
        /*004a*/ 	.short	(.L_13 - .L_12)
	.align		4
.L_12:
        /*004c*/ 	.word	index@(_Z17prefix_sum_kernelILi1048576EEvPKfPfS2_)
        /*0050*/ 	.word	0x00000000


	//----- nvinfo : EIATTR_MIN_STACK_SIZE
	.align		4
.L_13:
        /*0054*/ 	.byte	0x04, 0x12
        /*0056*/ 	.short	(.L_15 - .L_14)
	.align		4
.L_14:
        /*0058*/ 	.word	index@(_Z12acc_part_sumILi1048576EEvPf)
        /*005c*/ 	.word	0x00000000


	//----- nvinfo : EIATTR_MIN_STACK_SIZE
	.align		4
.L_15:
        /*0060*/ 	.byte	0x04, 0x12
        /*0062*/ 	.short	(.L_17 - .L_16)
	.align		4
.L_16:
        /*0064*/ 	.word	index@(_Z15reduce_part_sumILi1048576EEvPKfPf)
        /*0068*/ 	.word	0x00000000
.L_17:


//--------------------- .nv.compat                --------------------------
	.section	.nv.compat,"",@"SHT_CUDA_COMPAT_INFO"
	.align	4
        /*0000*/ 	.byte	0x02, 0x09, 0x00, 0x00, 0x02, 0x02, 0x01, 0x00, 0x02, 0x05, 0x05, 0x00, 0x03, 0x07, 0x01, 0x01
        /*0010*/ 	.byte	0x02, 0x03, 0x00, 0x00, 0x02, 0x06, 0x01, 0x00, 0x04, 0x0b, 0x08, 0x00, 0x09, 0x00, 0x00, 0x00
        /*0020*/ 	.byte	0x00, 0x00, 0x00, 0x00


//--------------------- .nv.info._Z17prefix_sum_kernelILi1048576EEvPKfPfS2_ --------------------------
	.section	.nv.info._Z17prefix_sum_kernelILi1048576EEvPKfPfS2_,"",@"SHT_CUDA_INFO"
	.sectionflags	@""
	.align	4


	//----- nvinfo : EIATTR_CUDA_API_VERSION
	.align		4
        /*0000*/ 	.byte	0x04, 0x37
        /*0002*/ 	.short	(.L_19 - .L_18)
.L_18:
        /*0004*/ 	.word	0x00000082


	//----- nvinfo : EIATTR_KPARAM_INFO
	.align		4
.L_19:
        /*0008*/ 	.byte	0x04, 0x17
        /*000a*/ 	.short	(.L_21 - .L_20)
.L_20:
        /*000c*/ 	.word	0x00000000
        /*0010*/ 	.short	0x0002
        /*0012*/ 	.short	0x0010
        /*0014*/ 	.byte	0x00, 0xf5, 0x21, 0x00


	//----- nvinfo : EIATTR_KPARAM_INFO
	.align		4
.L_21:
        /*0018*/ 	.byte	0x04, 0x17
        /*001a*/ 	.short	(.L_23 - .L_22)
.L_22:
        /*001c*/ 	.word	0x00000000
        /*0020*/ 	.short	0x0001
        /*0022*/ 	.short	0x0008
        /*0024*/ 	.byte	0x00, 0xf5, 0x21, 0x00


	//----- nvinfo : EIATTR_KPARAM_INFO
	.align		4
.L_23:
        /*0028*/ 	.byte	0x04, 0x17
        /*002a*/ 	.short	(.L_25 - .L_24)
.L_24:
        /*002c*/ 	.word	0x00000000
        /*0030*/ 	.short	0x0000
        /*0032*/ 	.short	0x0000
        /*0034*/ 	.byte	0x00, 0xf5, 0x21, 0x00


	//----- nvinfo : EIATTR_SPARSE_MMA_MASK
	.align		4
.L_25:
        /*0038*/ 	.byte	0x03, 0x50
        /*003a*/ 	.short	0x0000


	//----- nvinfo : EIATTR_MAXREG_COUNT
	.align		4
        /*003c*/ 	.byte	0x03, 0x1b
        /*003e*/ 	.short	0x00ff


	//----- nvinfo : EIATTR_NUM_BARRIERS
	.align		4
        /*0040*/ 	.byte	0x02, 0x4c
        /*0042*/ 	.byte	0x01
	.zero		1


	//----- nvinfo : EIATTR_MERCURY_ISA_VERSION
	.align		4
        /*0044*/ 	.byte	0x03, 0x5f
        /*0046*/ 	.short	0x0101


	//----- nvinfo : EIATTR_COOP_GROUP_MASK_REGIDS
	.align		4
        /*0048*/ 	.byte	0x04, 0x29
        /*004a*/ 	.short	(.L_27 - .L_26)


	//   ....[0]....
.L_26:
        /*004c*/ 	.word	0xffffffff


	//   ....[1]....
        /*0050*/ 	.word	0xffffffff


	//   ....[2]....
        /*0054*/ 	.word	0xffffffff


	//   ....[3]....
        /*0058*/ 	.word	0xffffffff


	//   ....[4]....
        /*005c*/ 	.word	0xffffffff


	//   ....[5]....
        /*0060*/ 	.word	0xffffffff


	//   ....[6]....
        /*0064*/ 	.word	0xffffffff


	//   ....[7]....
        /*0068*/ 	.word	0xffffffff


	//   ....[8]....
        /*006c*/ 	.word	0x05000008


	//   ....[9]....
        /*0070*/ 	.word	0x05000008


	//   ....[10]....
        /*0074*/ 	.word	0x05000008


	//----- nvinfo : EIATTR_COOP_GROUP_INSTR_OFFSETS
	.align		4
.L_27:
        /*0078*/ 	.byte	0x04, 0x28
        /*007a*/ 	.short	(.L_29 - .L_28)


	//   ....[0]....
.L_28:
        /*007c*/ 	.word	0x00000120


	//   ....[1]....
        /*0080*/ 	.word	0x00000150


	//   ....[2]....
        /*0084*/ 	.word	0x00000170


	//   ....[3]....
        /*0088*/ 	.word	0x00000190


	//   ....[4]....
        /*008c*/ 	.word	0x000001d0


	//   ....[5]....
        /*0090*/ 	.word	0x000002d0


	//   ....[6]....
        /*0094*/ 	.word	0x000002f0


	//   ....[7]....
        /*0098*/ 	.word	0x00000310


	//   ....[8]....
        /*009c*/ 	.word	0x00000490


	//   ....[9]....
        /*00a0*/ 	.word	0x000004f0


	//   ....[10]....
        /*00a4*/ 	.word	0x00000550


	//----- nvinfo : EIATTR_VRC_CTA_INIT_COUNT
	.align		4
.L_29:
        /*00a8*/ 	.byte	0x02, 0x4a
	.zero		1
	.zero		1


	//----- nvinfo : EIATTR_EXIT_INSTR_OFFSETS
	.align		4
        /*00ac*/ 	.byte	0x04, 0x1c
        /*00ae*/ 	.short	(.L_31 - .L_30)


	//   ....[0]....
.L_30:
        /*00b0*/ 	.word	0x000003d0


	//   ....[1]....
        /*00b4*/ 	.word	0x00000430


	//----- nvinfo : EIATTR_CRS_STACK_SIZE
	.align		4
.L_31:
        /*00b8*/ 	.byte	0x04, 0x1e
        /*00ba*/ 	.short	(.L_33 - .L_32)
.L_32:
        /*00bc*/ 	.word	0x00000000


	//----- nvinfo : EIATTR_CBANK_PARAM_SIZE
	.align		4
.L_33:
        /*00c0*/ 	.byte	0x03, 0x19
        /*00c2*/ 	.short	0x0018


	//----- nvinfo : EIATTR_PARAM_CBANK
	.align		4
        /*00c4*/ 	.byte	0x04, 0x0a
        /*00c6*/ 	.short	(.L_35 - .L_34)
	.align		4
.L_34:
        /*00c8*/ 	.word	index@(.nv.constant0._Z17prefix_sum_kernelILi1048576EEvPKfPfS2_)
        /*00cc*/ 	.short	0x0380
        /*00ce*/ 	.short	0x0018


	//----- nvinfo : EIATTR_SW_WAR
	.align		4
.L_35:
        /*00d0*/ 	.byte	0x04, 0x36
        /*00d2*/ 	.short	(.L_37 - .L_36)
.L_36:
        /*00d4*/ 	.word	0x00000008
.L_37:


//--------------------- .nv.info._Z12acc_part_sumILi1048576EEvPf --------------------------
	.section	.nv.info._Z12acc_part_sumILi1048576EEvPf,"",@"SHT_CUDA_INFO"
	.sectionflags	@""
	.align	4


	//----- nvinfo : EIATTR_CUDA_API_VERSION
	.align		4
        /*0000*/ 	.byte	0x04, 0x37
        /*0002*/ 	.short	(.L_39 - .L_38)
.L_38:
        /*0004*/ 	.word	0x00000082


	//----- nvinfo : EIATTR_KPARAM_INFO
	.align		4
.L_39:
        /*0008*/ 	.byte	0x04, 0x17
        /*000a*/ 	.short	(.L_41 - .L_40)
.L_40:
        /*000c*/ 	.word	0x00000000
        /*0010*/ 	.short	0x0000
        /*0012*/ 	.short	0x0000
        /*0014*/ 	.byte	0x00, 0xf5, 0x21, 0x00


	//----- nvinfo : EIATTR_SPARSE_MMA_MASK
	.align		4
.L_41:
        /*0018*/ 	.byte	0x03, 0x50
        /*001a*/ 	.short	0x0000


	//----- nvinfo : EIATTR_MAXREG_COUNT
	.align		4
        /*001c*/ 	.byte	0x03, 0x1b
        /*001e*/ 	.short	0x00ff


	//----- nvinfo : EIATTR_MERCURY_ISA_VERSION
	.align		4
        /*0020*/ 	.byte	0x03, 0x5f
        /*0022*/ 	.short	0x0101


	//----- nvinfo : EIATTR_VRC_CTA_INIT_COUNT
	.align		4
        /*0024*/ 	.byte	0x02, 0x4a
	.zero		1
	.zero		1


	//----- nvinfo : EIATTR_EXIT_INSTR_OFFSETS
	.align		4
        /*0028*/ 	.byte	0x04, 0x1c
        /*002a*/ 	.short	(.L_43 - .L_42)


	//   ....[0]....
.L_42:
        /*002c*/ 	.word	0x00000600


	//----- nvinfo : EIATTR_CBANK_PARAM_SIZE
	.align		4
.L_43:
        /*0030*/ 	.byte	0x03, 0x19
        /*0032*/ 	.short	0x0008


	//----- nvinfo : EIATTR_PARAM_CBANK
	.align		4
        /*0034*/ 	.byte	0x04, 0x0a
        /*0036*/ 	.short	(.L_45 - .L_44)
	.align		4
.L_44:
        /*0038*/ 	.word	index@(.nv.constant0._Z12acc_part_sumILi1048576EEvPf)
        /*003c*/ 	.short	0x0380
        /*003e*/ 	.short	0x0008


	//----- nvinfo : EIATTR_SW_WAR
	.align		4
.L_45:
        /*0040*/ 	.byte	0x04, 0x36
        /*0042*/ 	.short	(.L_47 - .L_46)
.L_46:
        /*0044*/ 	.word	0x00000008
.L_47:


//--------------------- .nv.info._Z15reduce_part_sumILi1048576EEvPKfPf --------------------------
	.section	.nv.info._Z15reduce_part_sumILi1048576EEvPKfPf,"",@"SHT_CUDA_INFO"
	.sectionflags	@""
	.align	4


	//----- nvinfo : EIATTR_CUDA_API_VERSION
	.align		4
        /*0000*/ 	.byte	0x04, 0x37
        /*0002*/ 	.short	(.L_49 - .L_48)
.L_48:
        /*0004*/ 	.word	0x00000082


	//----- nvinfo : EIATTR_KPARAM_INFO
	.align		4
.L_49:
        /*0008*/ 	.byte	0x04, 0x17
        /*000a*/ 	.short	(.L_51 - .L_50)
.L_50:
        /*000c*/ 	.word	0x00000000
        /*0010*/ 	.short	0x0001
        /*0012*/ 	.short	0x0008
        /*0014*/ 	.byte	0x00, 0xf5, 0x21, 0x00


	//----- nvinfo : EIATTR_KPARAM_INFO
	.align		4
.L_51:
        /*0018*/ 	.byte	0x04, 0x17
        /*001a*/ 	.short	(.L_53 - .L_52)
.L_52:
        /*001c*/ 	.word	0x00000000
        /*0020*/ 	.short	0x0000
        /*0022*/ 	.short	0x0000
        /*0024*/ 	.byte	0x00, 0xf5, 0x21, 0x00


	//----- nvinfo : EIATTR_SPARSE_MMA_MASK
	.align		4
.L_53:
        /*0028*/ 	.byte	0x03, 0x50
        /*002a*/ 	.short	0x0000


	//----- nvinfo : EIATTR_MAXREG_COUNT
	.align		4
        /*002c*/ 	.byte	0x03, 0x1b
        /*002e*/ 	.short	0x00ff


	//----- nvinfo : EIATTR_NUM_BARRIERS
	.align		4
        /*0030*/ 	.byte	0x02, 0x4c
        /*0032*/ 	.byte	0x01
	.zero		1


	//----- nvinfo : EIATTR_MERCURY_ISA_VERSION
	.align		4
        /*0034*/ 	.byte	0x03, 0x5f
        /*0036*/ 	.short	0x0101


	//----- nvinfo : EIATTR_COOP_GROUP_MASK_REGIDS
	.align		4
        /*0038*/ 	.byte	0x04, 0x29
        /*003a*/ 	.short	(.L_55 - .L_54)


	//   ....[0]....
.L_54:
        /*003c*/ 	.word	0xffffffff


	//   ....[1]....
        /*0040*/ 	.word	0xffffffff


	//   ....[2]....
        /*0044*/ 	.word	0xffffffff


	//   ....[3]....
        /*0048*/ 	.word	0xffffffff


	//   ....[4]....
        /*004c*/ 	.word	0xffffffff


	//   ....[5]....
        /*0050*/ 	.word	0xffffffff


	//   ....[6]....
        /*0054*/ 	.word	0xffffffff


	//   ....[7]....
        /*0058*/ 	.word	0xffffffff


	//   ....[8]....
        /*005c*/ 	.word	0xffffffff


	//   ....[9]....
        /*0060*/ 	.word	0xffffffff


	//----- nvinfo : EIATTR_COOP_GROUP_INSTR_OFFSETS
	.align		4
.L_55:
        /*0064*/ 	.byte	0x04, 0x28
        /*0066*/ 	.short	(.L_57 - .L_56)


	//   ....[0]....
.L_56:
        /*0068*/ 	.word	0x000000a0


	//   ....[1]....
        /*006c*/ 	.word	0x000000c0


	//   ....[2]....
        /*0070*/ 	.word	0x000000f0


	//   ....[3]....
        /*0074*/ 	.word	0x00000160


	//   ....[4]....
        /*0078*/ 	.word	0x000001d0


	//   ....[5]....
        /*007c*/ 	.word	0x00000230


	//   ....[6]....
        /*0080*/ 	.word	0x00000250


	//   ....[7]....
        /*0084*/ 	.word	0x00000270


	//   ....[8]....
        /*0088*/ 	.word	0x00000290


	//   ....[9]....
        /*008c*/ 	.word	0x000002b0


	//----- nvinfo : EIATTR_VRC_CTA_INIT_COUNT
	.align		4
.L_57:
        /*0090*/ 	.byte	0x02, 0x4a
	.zero		1
	.zero		1


	//----- nvinfo : EIATTR_EXIT_INSTR_OFFSETS
	.align		4
        /*0094*/ 	.byte	0x04, 0x1c
        /*0096*/ 	.short	(.L_59 - .L_58)


	//   ....[0]....
.L_58:
        /*0098*/ 	.word	0x000002d0


	//   ....[1]....
        /*009c*/ 	.word	0x00000320


	//----- nvinfo : EIATTR_CBANK_PARAM_SIZE
	.align		4
.L_59:
        /*00a0*/ 	.byte	0x03, 0x19
        /*00a2*/ 	.short	0x0010


	//----- nvinfo : EIATTR_PARAM_CBANK
	.align		4
        /*00a4*/ 	.byte	0x04, 0x0a
        /*00a6*/ 	.short	(.L_61 - .L_60)
	.align		4
.L_60:
        /*00a8*/ 	.word	index@(.nv.constant0._Z15reduce_part_sumILi1048576EEvPKfPf)
        /*00ac*/ 	.short	0x0380
        /*00ae*/ 	.short	0x0010


	//----- nvinfo : EIATTR_SW_WAR
	.align		4
.L_61:
        /*00b0*/ 	.byte	0x04, 0x36
        /*00b2*/ 	.short	(.L_63 - .L_62)
.L_62:
        /*00b4*/ 	.word	0x00000008
.L_63:


//--------------------- .nv.callgraph             --------------------------
	.section	.nv.callgraph,"",@"SHT_CUDA_CALLGRAPH"
	.align	4
	.sectionentsize	8
	.align		4
        /*0000*/ 	.word	0x00000000
	.align		4
        /*0004*/ 	.word	0xffffffff
	.align		4
        /*0008*/ 	.word	0x00000000
	.align		4
        /*000c*/ 	.word	0xfffffffe
	.align		4
        /*0010*/ 	.word	0x00000000
	.align		4
        /*0014*/ 	.word	0xfffffffd
	.align		4
        /*0018*/ 	.word	0x00000000
	.align		4
        /*001c*/ 	.word	0xfffffffc


//--------------------- .text._Z17prefix_sum_kernelILi1048576EEvPKfPfS2_ --------------------------
	.section	.text._Z17prefix_sum_kernelILi1048576EEvPKfPfS2_,"ax",@progbits
	.align	128
        .global         _Z17prefix_sum_kernelILi1048576EEvPKfPfS2_
        .type           _Z17prefix_sum_kernelILi1048576EEvPKfPfS2_,@function
        .size           _Z17prefix_sum_kernelILi1048576EEvPKfPfS2_,(.L_x_11 - _Z17prefix_sum_kernelILi1048576EEvPKfPfS2_)
        .other          _Z17prefix_sum_kernelILi1048576EEvPKfPfS2_,@"STO_CUDA_ENTRY STV_DEFAULT"
_Z17prefix_sum_kernelILi1048576EEvPKfPfS2_:
.text._Z17prefix_sum_kernelILi1048576EEvPKfPfS2_:
[----:B------:R-:W-:Y:S01]  /*0000*/  LDC R1, c[0x0][0x37c] ;  /* 0x0000df00ff017b82 */ /* 0x000fe20000000800 */
[----:B------:R-:W0:Y:S01]  /*0010*/  S2R R2, SR_CTAID.X ;  /* 0x0000000000027919 */ /* 0x000e220000002500 */
[----:B------:R-:W1:Y:S01]  /*0020*/  LDCU.64 UR6, c[0x0][0x358] ;  /* 0x00006b00ff0677ac */ /* 0x000e620008000a00 */
[----:B------:R-:W-:Y:S01]  /*0030*/  IMAD.MOV.U32 R7, RZ, RZ, RZ ;  /* 0x000000ffff077224 */ /* 0x000fe200078e00ff */
[----:B------:R-:W0:Y:S02]  /*0040*/  S2R R9, SR_TID.X ;  /* 0x0000000000097919 */ /* 0x000e240000002100 */
[----:B0-----:R-:W-:-:S05]  /*0050*/  IMAD R0, R2, 0x100, R9 ;  /* 0x0000010002007824 */ /* 0x001fca00078e0209 */
[----:B------:R-:W-:-:S13]  /*0060*/  ISETP.GT.U32.AND P1, PT, R0, 0xfffff, PT ;  /* 0x000fffff0000780c */ /* 0x000fda0003f24070 */
[----:B------:R-:W0:Y:S02]  /*0070*/  @!P1 LDC.64 R4, c[0x0][0x380] ;  /* 0x0000e000ff049b82 */ /* 0x000e240000000a00 */
[----:B0-----:R-:W-:-:S05]  /*0080*/  @!P1 IMAD.WIDE.U32 R4, R0, 0x4, R4 ;  /* 0x0000000400049825 */ /* 0x001fca00078e0004 */
[----:B-1----:R0:W2:Y:S01]  /*0090*/  @!P1 LDG.E R7, desc[UR6][R4.64] ;  /* 0x0000000604079981 */ /* 0x0020a2000c1e1900 */
[C---:B------:R-:W-:Y:S01]  /*00a0*/  LOP3.LUT P0, R3, R9.reuse, 0x1f, RZ, 0xc0, !PT ;  /* 0x0000001f09037812 */ /* 0x040fe2000780c0ff */
[----:B------:R-:W1:Y:S01]  /*00b0*/  S2UR UR5, SR_CgaCtaId ;  /* 0x00000000000579c3 */ /* 0x000e620000008800 */
[----:B------:R-:W-:Y:S01]  /*00c0*/  UMOV UR4, 0x400 ;  /* 0x0000040000047882 */ /* 0x000fe20000000000 */
[----:B------:R-:W-:Y:S02]  /*00d0*/  ISETP.GT.U32.AND P4, PT, R9, 0x7, PT ;  /* 0x000000070900780c */ /* 0x000fe40003f84070 */
[C---:B------:R-:W-:Y:S02]  /*00e0*/  ISETP.GE.U32.AND P2, PT, R3.reuse, 0x2, PT ;  /* 0x000000020300780c */ /* 0x040fe40003f46070 */
[C---:B------:R-:W-:Y:S02]  /*00f0*/  ISETP.GE.U32.AND P3, PT, R3.reuse, 0x4, PT ;  /* 0x000000040300780c */ /* 0x040fe40003f66070 */
[----:B0-----:R-:W-:Y:S01]  /*0100*/  SHF.R.U32.HI R5, RZ, 0x3, R9 ;  /* 0x00000003ff057819 */ /* 0x001fe20000011609 */
[----:B-1----:R-:W-:Y:S01]  /*0110*/  ULEA UR4, UR5, UR4, 0x18 ;  /* 0x0000000405047291 */ /* 0x002fe2000f8ec0ff */
[----:B--2---:R-:W0:Y:S02]  /*0120*/  SHFL.UP PT, R6, R7, 0x1, RZ ;  /* 0x0420000007067989 */ /* 0x004e2400000e00ff */
[----:B0-----:R-:W-:Y:S01]  /*0130*/  @P0 FADD R7, R6, R7 ;  /* 0x0000000706070221 */ /* 0x001fe20000000000 */
[----:B------:R-:W-:-:S04]  /*0140*/  ISETP.GE.U32.AND P0, PT, R3, 0x8, PT ;  /* 0x000000080300780c */ /* 0x000fc80003f06070 */
[----:B------:R-:W0:Y:S02]  /*0150*/  SHFL.UP PT, R6, R7, 0x2, RZ ;  /* 0x0440000007067989 */ /* 0x000e2400000e00ff */
[----:B0-----:R-:W-:-:S05]  /*0160*/  @P2 FADD R7, R7, R6 ;  /* 0x0000000607072221 */ /* 0x001fca0000000000 */
[----:B------:R-:W0:Y:S02]  /*0170*/  SHFL.UP PT, R6, R7, 0x4, RZ ;  /* 0x0480000007067989 */ /* 0x000e2400000e00ff */
[----:B0-----:R-:W-:-:S05]  /*0180*/  @P3 FADD R7, R7, R6 ;  /* 0x0000000607073221 */ /* 0x001fca0000000000 */
[----:B------:R-:W0:Y:S02]  /*0190*/  SHFL.UP PT, R6, R7, 0x8, RZ ;  /* 0x0500000007067989 */ /* 0x000e2400000e00ff */
[----:B0-----:R-:W-:Y:S01]  /*01a0*/  @P0 FADD R7, R7, R6 ;  /* 0x0000000607070221 */ /* 0x001fe20000000000 */
[----:B------:R-:W-:Y:S02]  /*01b0*/  ISETP.NE.AND P0, PT, R3, 0x1f, PT ;  /* 0x0000001f0300780c */ /* 0x000fe40003f05270 */
[----:B------:R-:W-:Y:S02]  /*01c0*/  LOP3.LUT R6, R5, 0x7c, RZ, 0xc0, !PT ;  /* 0x0000007c05067812 */ /* 0x000fe400078ec0ff */
[----:B------:R-:W0:Y:S02]  /*01d0*/  SHFL.UP PT, R4, R7, 0x10, RZ ;  /* 0x0600000007047989 */ /* 0x000e2400000e00ff */
[----:B0-----:R-:W-:Y:S01]  /*01e0*/  FADD R8, R7, R4 ;  /* 0x0000000407087221 */ /* 0x001fe20000000000 */
[----:B------:R-:W-:-:S06]  /*01f0*/  LEA R4, R9, UR4, 0x2 ;  /* 0x0000000409047c11 */ /* 0x000fcc000f8e10ff */
[----:B------:R0:W-:Y:S01]  /*0200*/  @!P0 STS [R6+UR4], R8 ;  /* 0x0000000806008988 */ /* 0x0001e20008000804 */
[----:B------:R-:W-:Y:S01]  /*0210*/  BAR.SYNC.DEFER_BLOCKING 0x0 ;  /* 0x0000000000007b1d */ /* 0x000fe20000010000 */
[----:B------:R-:W-:-:S04]  /*0220*/  ISETP.GE.U32.AND P0, PT, R3, 0x10, PT ;  /* 0x000000100300780c */ /* 0x000fc80003f06070 */
[----:B------:R-:W-:Y:S01]  /*0230*/  FSEL R7, R7, R8, !P0 ;  /* 0x0000000807077208 */ /* 0x000fe20004000000 */
[----:B------:R0:W1:Y:S01]  /*0240*/  @!P4 LDS R5, [R4] ;  /* 0x000000000405c984 */ /* 0x0000620000000800 */
[----:B------:R-:W-:Y:S07]  /*0250*/  @!P4 BRA `(.L_x_0) ;  /* 0x000000000010c947 */ /* 0x000fee0003800000 */
[----:B------:R-:W-:Y:S02]  /*0260*/  ISETP.GT.U32.AND P5, PT, R9, 0x1f, PT ;  /* 0x0000001f0900780c */ /* 0x000fe40003fa4070 */
[----:B------:R-:W-:-:S11]  /*0270*/  PLOP3.LUT P0, PT, PT, PT, PT, 0x8, 0x80 ;  /* 0x000000000080781c */ /* 0x000fd60003f0e170 */
[----:B------:R-:W-:Y:S05]  /*0280*/  @P5 BRA `(.L_x_1) ;  /* 0x0000000000305947 */ /* 0x000fea0003800000 */
[----:B-1----:R-:W-:-:S07]  /*0290*/  HFMA2 R5, -RZ, RZ, 0, 0 ;  /* 0x00000000ff057431 */ /* 0x002fce00000001ff */
.L_x_0:
[----:B------:R-:W-:Y:S01]  /*02a0*/  UMOV UR5, 0xffffffff ;  /* 0xffffffff00057882 */ /* 0x000fe20000000000 */
[----:B------:R-:W-:Y:S02]  /*02b0*/  ISETP.NE.AND P0, PT, R3, RZ, PT ;  /* 0x000000ff0300720c */ /* 0x000fe40003f05270 */
[----:B------:R-:W-:Y:S11]  /*02c0*/  BRA.DIV UR5, `(.L_x_2) ;  /* 0x00000002055c7947 */ /* 0x000ff6000b800000 */
[----:B-1----:R-:W1:Y:S02]  /*02d0*/  SHFL.UP PT, R3, R5, 0x1, RZ ;  /* 0x0420000005037989 */ /* 0x002e6400000e00ff */
[----:B-1----:R-:W-:-:S05]  /*02e0*/  @P0 FADD R5, R3, R5 ;  /* 0x0000000503050221 */ /* 0x002fca0000000000 */
[----:B------:R-:W1:Y:S02]  /*02f0*/  SHFL.UP PT, R3, R5, 0x2, RZ ;  /* 0x0440000005037989 */ /* 0x000e6400000e00ff */
[----:B-1----:R-:W-:-:S05]  /*0300*/  @P2 FADD R5, R5, R3 ;  /* 0x0000000305052221 */ /* 0x002fca0000000000 */
[----:B------:R1:W2:Y:S02]  /*0310*/  SHFL.UP PT, R3, R5, 0x4, RZ ;  /* 0x0480000005037989 */ /* 0x0002a400000e00ff */
.L_x_6:
[----:B-12---:R-:W-:Y:S01]  /*0320*/  @P3 FADD R5, R5, R3 ;  /* 0x0000000305053221 */ /* 0x006fe20000000000 */
[----:B------:R-:W-:-:S04]  /*0330*/  PLOP3.LUT P0, PT, PT, PT, PT, 0x80, 0x8 ;  /* 0x000000000008781c */ /* 0x000fc80003f0f070 */
[----:B------:R2:W-:Y:S09]  /*0340*/  @!P4 STS [R4], R5 ;  /* 0x000000050400c388 */ /* 0x0005f20000000800 */
.L_x_1:
[C---:B------:R-:W-:Y:S01]  /*0350*/  ISETP.NE.AND P2, PT, R2.reuse, RZ, PT ;  /* 0x000000ff0200720c */ /* 0x040fe20003f45270 */
[----:B------:R-:W-:Y:S05]  /*0360*/  WARPSYNC.ALL ;  /* 0x0000000000007948 */ /* 0x000fea0003800000 */
[----:B------:R-:W-:Y:S08]  /*0370*/  BAR.SYNC.DEFER_BLOCKING 0x0 ;  /* 0x0000000000007b1d */ /* 0x000ff00000010000 */
[----:B012---:R-:W0:Y:S01]  /*0380*/  @P2 LDC.64 R4, c[0x0][0x390] ;  /* 0x0000e400ff042b82 */ /* 0x007e220000000a00 */
[----:B------:R-:W-:Y:S01]  /*0390*/  @P2 VIADD R3, R2, 0xffffffff ;  /* 0xffffffff02032836 */ /* 0x000fe20000000000 */
[----:B------:R-:W1:Y:S03]  /*03a0*/  @!P0 LDS R6, [R6+UR4+-0x4] ;  /* 0xfffffc0406068984 */ /* 0x000e660008000800 */
[----:B0-----:R-:W-:-:S05]  /*03b0*/  @P2 IMAD.WIDE.U32 R2, R3, 0x4, R4 ;  /* 0x0000000403022825 */ /* 0x001fca00078e0004 */
[----:B------:R0:W5:Y:S01]  /*03c0*/  @P2 LDG.E R4, desc[UR6][R2.64] ;  /* 0x0000000602042981 */ /* 0x000162000c1e1900 */
[----:B-1----:R-:W-:Y:S05]  /*03d0*/  @P1 EXIT ;  /* 0x000000000000194d */ /* 0x002fea0003800000 */
[----:B0-----:R-:W0:Y:S01]  /*03e0*/  LDC.64 R2, c[0x0][0x388] ;  /* 0x0000e200ff027b82 */ /* 0x001e220000000a00 */
[----:B------:R-:W-:-:S04]  /*03f0*/  @!P0 FADD R7, R7, R6 ;  /* 0x0000000607078221 */ /* 0x000fc80000000000 */
[----:B-----5:R-:W-:Y:S01]  /*0400*/  @P2 FADD R7, R7, R4 ;  /* 0x0000000407072221 */ /* 0x020fe20000000000 */
[----:B0-----:R-:W-:-:S05]  /*0410*/  IMAD.WIDE.U32 R2, R0, 0x4, R2 ;  /* 0x0000000400027825 */ /* 0x001fca00078e0002 */
[----:B------:R-:W-:Y:S01]  /*0420*/  STG.E desc[UR6][R2.64], R7 ;  /* 0x0000000702007986 */ /* 0x000fe2000c101906 */
[----:B------:R-:W-:Y:S05]  /*0430*/  EXIT ;  /* 0x000000000000794d */ /* 0x000fea0003800000 */
.L_x_2:
[----:B------:R-:W-:Y:S01]  /*0440*/  HFMA2 R11, -RZ, RZ, 0, 0 ;  /* 0x00000000ff0b7431 */ /* 0x000fe200000001ff */
[----:B-1----:R-:W-:Y:S01]  /*0450*/  MOV R9, R5 ;  /* 0x0000000500097202 */ /* 0x002fe20000000f00 */
[----:B------:R-:W-:Y:S02]  /*0460*/  IMAD.MOV.U32 R10, RZ, RZ, 0x1 ;  /* 0x00000001ff0a7424 */ /* 0x000fe400078e00ff */
[----:B0-----:R-:W-:-:S07]  /*0470*/  IMAD.MOV.U32 R8, RZ, RZ, -0x1 ;  /* 0xffffffffff087424 */ /* 0x001fce00078e00ff */
[----:B------:R-:W-:Y:S05]  /*0480*/  WARPSYNC.COLLECTIVE R8, `(.L_x_3) ;  /* 0x0000000008087348 */ /* 0x000fea0003c00000 */
[----:B------:R0:W1:Y:S02]  /*0490*/  SHFL.UP P5, R3, R9, R10, R11 ;  /* 0x0400000a09037389 */ /* 0x00006400000a000b */
[----:B01----:R-:W-:Y:S05]  /*04a0*/  ENDCOLLECTIVE ;  /* 0x000000000000791b */ /* 0x003fea0003800000 */
.L_x_3:
[----:B------:R-:W-:Y:S02]  /*04b0*/  IMAD.MOV.U32 R10, RZ, RZ, 0x2 ;  /* 0x00000002ff0a7424 */ /* 0x000fe400078e00ff */
[----:B------:R-:W-:-:S05]  /*04c0*/  @P0 FADD R5, R3, R5 ;  /* 0x0000000503050221 */ /* 0x000fca0000000000 */
[----:B------:R-:W-:-:S07]  /*04d0*/  MOV R9, R5 ;  /* 0x0000000500097202 */ /* 0x000fce0000000f00 */
[----:B------:R-:W-:Y:S05]  /*04e0*/  WARPSYNC.COLLECTIVE R8, `(.L_x_4) ;  /* 0x0000000008087348 */ /* 0x000fea0003c00000 */
[----:B------:R0:W1:Y:S02]  /*04f0*/  SHFL.UP P5, R3, R9, R10, R11 ;  /* 0x0400000a09037389 */ /* 0x00006400000a000b */
[----:B01----:R-:W-:Y:S05]  /*0500*/  ENDCOLLECTIVE ;  /* 0x000000000000791b */ /* 0x003fea0003800000 */
.L_x_4:
[----:B------:R-:W-:Y:S02]  /*0510*/  IMAD.MOV.U32 R10, RZ, RZ, 0x4 ;  /* 0x00000004ff0a7424 */ /* 0x000fe400078e00ff */
[----:B------:R-:W-:-:S05]  /*0520*/  @P2 FADD R5, R5, R3 ;  /* 0x0000000305052221 */ /* 0x000fca0000000000 */
[----:B------:R-:W-:-:S07]  /*0530*/  MOV R9, R5 ;  /* 0x0000000500097202 */ /* 0x000fce0000000f00 */
[----:B------:R-:W-:Y:S05]  /*0540*/  WARPSYNC.COLLECTIVE R8, `(.L_x_5) ;  /* 0x0000000008087348 */ /* 0x000fea0003c00000 */
[----:B------:R0:W1:Y:S02]  /*0550*/  SHFL.UP P5, R3, R9, R10, R11 ;  /* 0x0400000a09037389 */ /* 0x00006400000a000b */
[----:B01----:R-:W-:Y:S05]  /*0560*/  ENDCOLLECTIVE ;  /* 0x000000000000791b */ /* 0x003fea0003800000 */
.L_x_5:
[----:B------:R-:W-:Y:S05]  /*0570*/  BRA `(.L_x_6) ;  /* 0xfffffffc00687947 */ /* 0x000fea000383ffff */
.L_x_7:
[----:B------:R-:W-:-:S00]  /*0580*/  BRA `(.L_x_7) ;  /* 0xfffffffc00fc7947 */ /* 0x000fc0000383ffff */
[----:B------:R-:W-:-:S00]  /*0590*/  NOP ;  /* 0x0000000000007918 */ /* 0x000fc00000000000 */
        /* <DEDUP_REMOVED lines=14> */
.L_x_11:


//--------------------- .text._Z12acc_part_sumILi1048576EEvPf --------------------------
	.section	.text._Z12acc_part_sumILi1048576EEvPf,"ax",@progbits
	.align	128
        .global         _Z12acc_part_sumILi1048576EEvPf
        .type           _Z12acc_part_sumILi1048576EEvPf,@function
        .size           _Z12acc_part_sumILi1048576EEvPf,(.L_x_12 - _Z12acc_part_sumILi1048576EEvPf)
        .other          _Z12acc_part_sumILi1048576EEvPf,@"STO_CUDA_ENTRY STV_DEFAULT"
_Z12acc_part_sumILi1048576EEvPf:
.text._Z12acc_part_sumILi1048576EEvPf:
[----:B------:R-:W-:Y:S01]  /*0000*/  LDC R1, c[0x0][0x37c] ;  /* 0x0000df00ff017b82 */ /* 0x000fe20000000800 */
[----:B------:R-:W-:Y:S01]  /*0010*/  IMAD.MOV.U32 R8, RZ, RZ, RZ ;  /* 0x000000ffff087224 */ /* 0x000fe200078e00ff */
[----:B------:R-:W0:Y:S01]  /*0020*/  LDCU.64 UR6, c[0x0][0x358] ;  /* 0x00006b00ff0677ac */ /* 0x000e220008000a00 */
[----:B------:R-:W1:Y:S01]  /*0030*/  LDCU.64 UR10, c[0x0][0x380] ;  /* 0x00007000ff0a77ac */ /* 0x000e620008000a00 */
[----:B------:R-:W-:Y:S01]  /*0040*/  UMOV UR4, URZ ;  /* 0x000000ff00047c82 */ /* 0x000fe20008000000 */
[----:B------:R-:W-:-:S05]  /*0050*/  UMOV UR5, URZ ;  /* 0x000000ff00057c82 */ /* 0x000fca0008000000 */
.L_x_8:
[----:B-1----:R-:W-:-:S04]  /*0060*/  UIADD3 UR8, UP0, UP1, UR4, 0x20, UR10 ;  /* 0x0000002004087890 */ /* 0x002fc8000f91e00a */
[----:B------:R-:W-:Y:S02]  /*0070*/  UIADD3.X UR9, UPT, UPT, UR5, UR11, URZ, UP0, UP1 ;  /* 0x0000000b05097290 */ /* 0x000fe400087e24ff */
[----:B------:R-:W-:-:S04]  /*0080*/  MOV R2, UR8 ;  /* 0x0000000800027c02 */ /* 0x000fc80008000f00 */
[----:B------:R-:W-:-:S05]  /*0090*/  IMAD.U32 R3, RZ, RZ, UR9 ;  /* 0x00000009ff037e24 */ /* 0x000fca000f8e00ff */
[----:B0-----:R-:W2:Y:S04]  /*00a0*/  LDG.E R7, desc[UR6][R2.64+-0x20] ;  /* 0xffffe00602077981 */ /* 0x001ea8000c1e1900 */
[----:B------:R-:W3:Y:S04]  /*00b0*/  LDG.E R12, desc[UR6][R2.64+-0x1c] ;  /* 0xffffe406020c7981 */ /* 0x000ee8000c1e1900 */
[----:B------:R-:W4:Y:S04]  /*00c0*/  LDG.E R16, desc[UR6][R2.64+-0x18] ;  /* 0xffffe80602107981 */ /* 0x000f28000c1e1900 */
[----:B------:R-:W5:Y:S04]  /*00d0*/  LDG.E R22, desc[UR6][R2.64+-0x14] ;  /* 0xffffec0602167981 */ /* 0x000f68000c1e1900 */
        /* <DEDUP_REMOVED lines=8> */
[----:B------:R-:W5:Y:S01]  /*0160*/  LDG.E R0, desc[UR6][R2.64+0x10] ;  /* 0x0000100602007981 */ /* 0x000f62000c1e1900 */
[----:B------:R-:W-:-:S05]  /*0170*/  I2FP.F32.S32 R8, R8 ;  /* 0x0000000800087245 */ /* 0x000fca0000201400 */
[----:B--2---:R-:W-:Y:S02]  /*0180*/  FADD R18, R7, R8 ;  /* 0x0000000807127221 */ /* 0x004fe40000000000 */
[----:B------:R-:W2:Y:S02]  /*0190*/  LDG.E R8, desc[UR6][R2.64+0x14] ;  /* 0x0000140602087981 */ /* 0x000ea4000c1e1900 */
[----:B------:R-:W0:Y:S02]  /*01a0*/  F2I.TRUNC.NTZ R7, R18 ;  /* 0x0000001200077305 */ /* 0x000e24000020f100 */
[----:B0-----:R-:W-:-:S05]  /*01b0*/  I2FP.F32.S32 R7, R7 ;  /* 0x0000000700077245 */ /* 0x001fca0000201400 */
[----:B---3--:R-:W-:Y:S02]  /*01c0*/  FADD R20, R7, R12 ;  /* 0x0000000c07147221 */ /* 0x008fe40000000000 */
[----:B------:R-:W3:Y:S02]  /*01d0*/  LDG.E R12, desc[UR6][R2.64+0x18] ;  /* 0x00001806020c7981 */ /* 0x000ee4000c1e1900 */
[----:B------:R-:W0:Y:S02]  /*01e0*/  F2I.TRUNC.NTZ R15, R20 ;  /* 0x00000014000f7305 */ /* 0x000e24000020f100 */
[----:B0-----:R-:W-:-:S05]  /*01f0*/  I2FP.F32.S32 R15, R15 ;  /* 0x0000000f000f7245 */ /* 0x001fca0000201400 */
[----:B----4-:R-:W-:Y:S02]  /*0200*/  FADD R21, R15, R16 ;  /* 0x000000100f157221 */ /* 0x010fe40000000000 */
[----:B------:R-:W4:Y:S02]  /*0210*/  LDG.E R16, desc[UR6][R2.64+0x1c] ;  /* 0x00001c0602107981 */ /* 0x000f24000c1e1900 */
[----:B------:R-:W0:Y:S02]  /*0220*/  F2I.TRUNC.NTZ R17, R21 ;  /* 0x0000001500117305 */ /* 0x000e24000020f100 */
[----:B0-----:R-:W-:-:S05]  /*0230*/  I2FP.F32.S32 R17, R17 ;  /* 0x0000001100117245 */ /* 0x001fca0000201400 */
[----:B-----5:R-:W-:-:S04]  /*0240*/  FADD R22, R17, R22 ;  /* 0x0000001611167221 */ /* 0x020fc80000000000 */
[----:B------:R-:W0:Y:S02]  /*0250*/  F2I.TRUNC.NTZ R19, R22 ;  /* 0x0000001600137305 */ /* 0x000e24000020f100 */
[----:B0-----:R-:W-:-:S05]  /*0260*/  I2FP.F32.S32 R19, R19 ;  /* 0x0000001300137245 */ /* 0x001fca0000201400 */
[----:B------:R-:W-:-:S04]  /*0270*/  FADD R18, R19, R14 ;  /* 0x0000000e13127221 */ /* 0x000fc80000000000 */
        /* <DEDUP_REMOVED lines=20> */
[----:B------:R-:W-:-:S06]  /*03c0*/  FADD R4, R5, R4 ;  /* 0x0000000405047221 */ /* 0x000fcc0000000000 */
[----:B------:R-:W0:Y:S02]  /*03d0*/  F2I.TRUNC.NTZ R4, R4 ;  /* 0x0000000400047305 */ /* 0x000e24000020f100 */
[----:B0-----:R-:W-:-:S05]  /*03e0*/  I2FP.F32.S32 R21, R4 ;  /* 0x0000000400157245 */ /* 0x001fca0000201400 */
[----:B------:R-:W-:-:S06]  /*03f0*/  FADD R0, R21, R0 ;  /* 0x0000000015007221 */ /* 0x000fcc0000000000 */
[----:B------:R-:W0:Y:S02]  /*0400*/  F2I.TRUNC.NTZ R0, R0 ;  /* 0x0000000000007305 */ /* 0x000e24000020f100 */
[----:B0-----:R-:W-:-:S05]  /*0410*/  I2FP.F32.S32 R25, R0 ;  /* 0x0000000000197245 */ /* 0x001fca0000201400 */
[----:B--2---:R-:W-:-:S06]  /*0420*/  FADD R18, R25, R8 ;  /* 0x0000000819127221 */ /* 0x004fcc0000000000 */
[----:B------:R-:W0:Y:S02]  /*0430*/  F2I.TRUNC.NTZ R18, R18 ;  /* 0x0000001200127305 */ /* 0x000e24000020f100 */
[----:B0-----:R-:W-:-:S05]  /*0440*/  I2FP.F32.S32 R27, R18 ;  /* 0x00000012001b7245 */ /* 0x001fca0000201400 */
[----:B---3--:R-:W-:-:S06]  /*0450*/  FADD R12, R27, R12 ;  /* 0x0000000c1b0c7221 */ /* 0x008fcc0000000000 */
[----:B------:R-:W0:Y:S02]  /*0460*/  F2I.TRUNC.NTZ R12, R12 ;  /* 0x0000000c000c7305 */ /* 0x000e24000020f100 */
[----:B0-----:R-:W-:-:S05]  /*0470*/  I2FP.F32.S32 R23, R12 ;  /* 0x0000000c00177245 */ /* 0x001fca0000201400 */
[----:B----4-:R-:W-:-:S04]  /*0480*/  FADD R16, R23, R16 ;  /* 0x0000001017107221 */ /* 0x010fc80000000000 */
[----:B------:R-:W0:Y:S01]  /*0490*/  F2I.TRUNC.NTZ R8, R16 ;  /* 0x0000001000087305 */ /* 0x000e22000020f100 */
[----:B------:R0:W-:Y:S01]  /*04a0*/  STG.E desc[UR6][R2.64+-0x20], R7 ;  /* 0xffffe00702007986 */ /* 0x0001e2000c101906 */
[----:B------:R-:W-:-:S03]  /*04b0*/  UIADD3 UR4, UP0, UPT, UR4, 0x40, URZ ;  /* 0x0000004004047890 */ /* 0x000fc6000ff1e0ff */
[----:B------:R2:W-:Y:S04]  /*04c0*/  STG.E desc[UR6][R2.64+-0x1c], R15 ;  /* 0xffffe40f02007986 */ /* 0x0005e8000c101906 */
[----:B------:R2:W-:Y:S01]  /*04d0*/  STG.E desc[UR6][R2.64+-0x18], R17 ;  /* 0xffffe81102007986 */ /* 0x0005e2000c101906 */
[----:B0-----:R-:W-:-:S03]  /*04e0*/  I2FP.F32.S32 R7, R8 ;  /* 0x0000000800077245 */ /* 0x001fc60000201400 */
[----:B------:R2:W-:Y:S04]  /*04f0*/  STG.E desc[UR6][R2.64+-0x14], R19 ;  /* 0xffffec1302007986 */ /* 0x0005e8000c101906 */
        /* <DEDUP_REMOVED lines=11> */
[----:B------:R2:W-:Y:S01]  /*05b0*/  STG.E desc[UR6][R2.64+0x1c], R7 ;  /* 0x00001c0702007986 */ /* 0x0005e2000c101906 */
[----:B------:R-:W-:-:S02]  /*05c0*/  UIADD3.X UR5, UPT, UPT, URZ, UR5, URZ, UP0, !UPT ;  /* 0x00000005ff057290 */ /* 0x000fc400087fe4ff */
[----:B------:R-:W-:-:S04]  /*05d0*/  UISETP.NE.U32.AND UP0, UPT, UR4, 0x4000, UPT ;  /* 0x000040000400788c */ /* 0x000fc8000bf05070 */
[----:B------:R-:W-:-:S09]  /*05e0*/  UISETP.NE.AND.EX UP0, UPT, UR5, URZ, UPT, UP0 ;  /* 0x000000ff0500728c */ /* 0x000fd2000bf05300 */
[----:B--2---:R-:W-:Y:S05]  /*05f0*/  BRA.U UP0, `(.L_x_8) ;  /* 0xfffffff900987547 */ /* 0x004fea000b83ffff */
[----:B------:R-:W-:Y:S05]  /*0600*/  EXIT ;  /* 0x000000000000794d */ /* 0x000fea0003800000 */
.L_x_9:
        /* <DEDUP_REMOVED lines=15> */
.L_x_12:


//--------------------- .text._Z15reduce_part_sumILi1048576EEvPKfPf --------------------------
	.section	.text._Z15reduce_part_sumILi1048576EEvPKfPf,"ax",@progbits
	.align	128
        .global         _Z15reduce_part_sumILi1048576EEvPKfPf
        .type           _Z15reduce_part_sumILi1048576EEvPKfPf,@function
        .size           _Z15reduce_part_sumILi1048576EEvPKfPf,(.L_x_13 - _Z15reduce_part_sumILi1048576EEvPKfPf)
        .other          _Z15reduce_part_sumILi1048576EEvPKfPf,@"STO_CUDA_ENTRY STV_DEFAULT"
_Z15reduce_part_sumILi1048576EEvPKfPf:
.text._Z15reduce_part_sumILi1048576EEvPKfPf:
[----:B------:R-:W-:Y:S01]  /*0000*/  LDC R1, c[0x0][0x37c] ;  /* 0x0000df00ff017b82 */ /* 0x000fe20000000800 */
[----:B------:R-:W0:Y:S01]  /*0010*/  S2R R3, SR_TID.X ;  /* 0x0000000000037919 */ /* 0x000e220000002100 */
[----:B------:R-:W1:Y:S01]  /*0020*/  LDCU.64 UR4, c[0x0][0x358] ;  /* 0x00006b00ff0477ac */ /* 0x000e620008000a00 */
[----:B------:R-:W-:Y:S01]  /*0030*/  HFMA2 R2, -RZ, RZ, 0, 0 ;  /* 0x00000000ff027431 */ /* 0x000fe200000001ff */
[----:B------:R-:W0:Y:S02]  /*0040*/  S2R R0, SR_CTAID.X ;  /* 0x0000000000007919 */ /* 0x000e240000002500 */
[----:B0-----:R-:W-:-:S04]  /*0050*/  LEA R7, R0, R3, 0x8 ;  /* 0x0000000300077211 */ /* 0x001fc800078e40ff */
[----:B------:R-:W-:-:S13]  /*0060*/  ISETP.GT.U32.AND P0, PT, R7, 0xfffff, PT ;  /* 0x000fffff0700780c */ /* 0x000fda0003f04070 */
[----:B------:R-:W0:Y:S02]  /*0070*/  @!P0 LDC.64 R4, c[0x0][0x380] ;  /* 0x0000e000ff048b82 */ /* 0x000e240000000a00 */
[----:B0-----:R-:W-:-:S05]  /*0080*/  @!P0 IMAD.WIDE.U32 R4, R7, 0x4, R4 ;  /* 0x0000000407048825 */ /* 0x001fca00078e0004 */
[----:B-1----:R-:W2:Y:S04]  /*0090*/  @!P0 LDG.E R2, desc[UR4][R4.64] ;  /* 0x0000000404028981 */ /* 0x002ea8000c1e1900 */
[----:B--2---:R-:W0:Y:S02]  /*00a0*/  SHFL.BFLY PT, R7, R2, 0x10, 0x1f ;  /* 0x0e001f0002077f89 */ /* 0x004e2400000e0000 */
[----:B0-----:R-:W-:-:S05]  /*00b0*/  FADD R7, R7, R2 ;  /* 0x0000000207077221 */ /* 0x001fca0000000000 */
[----:B------:R-:W0:Y:S02]  /*00c0*/  SHFL.BFLY PT, R6, R7, 0x8, 0x1f ;  /* 0x0d001f0007067f89 */ /* 0x000e2400000e0000 */
[----:B0-----:R-:W-:Y:S01]  /*00d0*/  FADD R8, R7, R6 ;  /* 0x0000000607087221 */ /* 0x001fe20000000000 */
[----:B------:R-:W-:-:S04]  /*00e0*/  LOP3.LUT P0, R6, R3, 0x1f, RZ, 0xc0, !PT ;  /* 0x0000001f03067812 */ /* 0x000fc8000780c0ff */
[----:B------:R-:W0:Y:S01]  /*00f0*/  SHFL.BFLY PT, R9, R8, 0x4, 0x1f ;  /* 0x0c801f0008097f89 */ /* 0x000e2200000e0000 */
[----:B------:R-:W-:-:S08]  /*0100*/  ISETP.GT.U32.AND P1, PT, R6, 0x7, PT ;  /* 0x000000070600780c */ /* 0x000fd00003f24070 */
[----:B------:R-:W1:Y:S01]  /*0110*/  @!P0 S2R R11, SR_CgaCtaId ;  /* 0x00000000000b8919 */ /* 0x000e620000008800 */
[----:B------:R-:W-:-:S04]  /*0120*/  @!P0 MOV R2, 0x400 ;  /* 0x0000040000028802 */ /* 0x000fc80000000f00 */
[----:B------:R-:W2:Y:S01]  /*0130*/  @!P1 S2R R13, SR_CgaCtaId ;  /* 0x00000000000d9919 */ /* 0x000ea20000008800 */
[----:B------:R-:W-:Y:S01]  /*0140*/  @!P1 MOV R4, 0x400 ;  /* 0x0000040000049802 */ /* 0x000fe20000000f00 */
[----:B0-----:R-:W-:-:S05]  /*0150*/  FADD R9, R8, R9 ;  /* 0x0000000908097221 */ /* 0x001fca0000000000 */
[----:B------:R-:W0:Y:S01]  /*0160*/  SHFL.BFLY PT, R10, R9, 0x2, 0x1f ;  /* 0x0c401f00090a7f89 */ /* 0x000e2200000e0000 */
[----:B-1----:R-:W-:-:S04]  /*0170*/  @!P0 LEA R2, R11, R2, 0x18 ;  /* 0x000000020b028211 */ /* 0x002fc800078ec0ff */
[----:B------:R-:W-:Y:S02]  /*0180*/  @!P0 LEA.HI R2, R3, R2, RZ, 0x1d ;  /* 0x0000000203028211 */ /* 0x000fe400078fe8ff */
[----:B--2---:R-:W-:Y:S02]  /*0190*/  @!P1 LEA R13, R13, R4, 0x18 ;  /* 0x000000040d0d9211 */ /* 0x004fe400078ec0ff */
[----:B------:R-:W-:Y:S02]  /*01a0*/  MOV R4, RZ ;  /* 0x000000ff00047202 */ /* 0x000fe40000000f00 */
[----:B------:R-:W-:Y:S01]  /*01b0*/  @!P1 LEA R6, R6, R13, 0x2 ;  /* 0x0000000d06069211 */ /* 0x000fe200078e10ff */
[----:B0-----:R-:W-:-:S05]  /*01c0*/  FADD R10, R9, R10 ;  /* 0x0000000a090a7221 */ /* 0x001fca0000000000 */
[----:B------:R-:W0:Y:S02]  /*01d0*/  SHFL.BFLY PT, R5, R10, 0x1, 0x1f ;  /* 0x0c201f000a057f89 */ /* 0x000e2400000e0000 */
[----:B0-----:R-:W-:-:S05]  /*01e0*/  FADD R9, R10, R5 ;  /* 0x000000050a097221 */ /* 0x001fca0000000000 */
[----:B------:R-:W-:Y:S01]  /*01f0*/  @!P0 STS [R2], R9 ;  /* 0x0000000902008388 */ /* 0x000fe20000000800 */
[----:B------:R-:W-:Y:S01]  /*0200*/  BAR.SYNC.DEFER_BLOCKING 0x0 ;  /* 0x0000000000007b1d */ /* 0x000fe20000010000 */
[----:B------:R-:W-:-:S05]  /*0210*/  ISETP.NE.AND P0, PT, R3, RZ, PT ;  /* 0x000000ff0300720c */ /* 0x000fca0003f05270 */
[----:B------:R-:W0:Y:S04]  /*0220*/  @!P1 LDS R4, [R6] ;  /* 0x0000000006049984 */ /* 0x000e280000000800 */
[----:B0-----:R-:W0:Y:S02]  /*0230*/  SHFL.BFLY PT, R5, R4, 0x10, 0x1f ;  /* 0x0e001f0004057f89 */ /* 0x001e2400000e0000 */
[----:B0-----:R-:W-:-:S05]  /*0240*/  FADD R5, R5, R4 ;  /* 0x0000000405057221 */ /* 0x001fca0000000000 */
[----:B------:R-:W0:Y:S02]  /*0250*/  SHFL.BFLY PT, R8, R5, 0x8, 0x1f ;  /* 0x0d001f0005087f89 */ /* 0x000e2400000e0000 */
[----:B0-----:R-:W-:-:S05]  /*0260*/  FADD R8, R5, R8 ;  /* 0x0000000805087221 */ /* 0x001fca0000000000 */
[----:B------:R-:W0:Y:S02]  /*0270*/  SHFL.BFLY PT, R7, R8, 0x4, 0x1f ;  /* 0x0c801f0008077f89 */ /* 0x000e2400000e0000 */
[----:B0-----:R-:W-:-:S05]  /*0280*/  FADD R7, R8, R7 ;  /* 0x0000000708077221 */ /* 0x001fca0000000000 */
[----:B------:R-:W0:Y:S02]  /*0290*/  SHFL.BFLY PT, R10, R7, 0x2, 0x1f ;  /* 0x0c401f00070a7f89 */ /* 0x000e2400000e0000 */
[----:B0-----:R-:W-:-:S05]  /*02a0*/  FADD R10, R7, R10 ;  /* 0x0000000a070a7221 */ /* 0x001fca0000000000 */
[----:B------:R0:W1:Y:S01]  /*02b0*/  SHFL.BFLY PT, R9, R10, 0x1, 0x1f ;  /* 0x0c201f000a097f89 */ /* 0x00006200000e0000 */
[----:B------:R-:W-:Y:S06]  /*02c0*/  BAR.SYNC.DEFER_BLOCKING 0x0 ;  /* 0x0000000000007b1d */ /* 0x000fec0000010000 */
[----:B------:R-:W-:Y:S05]  /*02d0*/  @P0 EXIT ;  /* 0x000000000000094d */ /* 0x000fea0003800000 */
[----:B------:R-:W2:Y:S01]  /*02e0*/  LDC.64 R2, c[0x0][0x388] ;  /* 0x0000e200ff027b82 */ /* 0x000ea20000000a00 */
[----:B-1----:R-:W-:Y:S01]  /*02f0*/  FADD R9, R10, R9 ;  /* 0x000000090a097221 */ /* 0x002fe20000000000 */
[----:B--2---:R-:W-:-:S05]  /*0300*/  IMAD.WIDE.U32 R2, R0, 0x4, R2 ;  /* 0x0000000400027825 */ /* 0x004fca00078e0002 */
[----:B------:R-:W-:Y:S01]  /*0310*/  STG.E desc[UR4][R2.64], R9 ;  /* 0x0000000902007986 */ /* 0x000fe2000c101904 */
[----:B------:R-:W-:Y:S05]  /*0320*/  EXIT ;  /* 0x000000000000794d */ /* 0x000fea0003800000 */
.L_x_10:
        /* <DEDUP_REMOVED lines=13> */
.L_x_13:


//--------------------- .nv.shared._Z17prefix_sum_kernelILi1048576EEvPKfPfS2_ --------------------------
	.section	.nv.shared._Z17prefix_sum_kernelILi1048576EEvPKfPfS2_,"aw",@nobits
	.sectionflags	@""
	.align	4
.nv.shared._Z17prefix_sum_kernelILi1048576EEvPKfPfS2_:
	.zero		1056


//--------------------- .nv.shared.reserved.0     --------------------------
	.section	.nv.shared.reserved.0,"aw",@nobits
	.weak		__nv_reservedSMEM_offset_0_alias
	.size		__nv_reservedSMEM_offset_0_alias, 0, 64
	.other		__nv_reservedSMEM_offset_0_alias,@"STO_CUDA_RESERVED_SHARED STV_DEFAULT"
__nv_reservedSMEM_offset_0_alias:
	.zero		0
	.zero		64


//--------------------- .nv.shared._Z15reduce_part_sumILi1048576EEvPKfPf --------------------------
	.section	.nv.shared._Z15reduce_part_sumILi1048576EEvPKfPf,"aw",@nobits
	.sectionflags	@""
	.align	4
.nv.shared._Z15reduce_part_sumILi1048576EEvPKfPf:
	.zero		1056


//--------------------- .nv.constant0._Z17prefix_sum_kernelILi1048576EEvPKfPfS2_ --------------------------
	.section	.nv.constant0._Z17prefix_sum_kernelILi1048576EEvPKfPfS2_,"a",@progbits
	.sectionflags	@""
	.align	4
.nv.constant0._Z17prefix_sum_kernelILi1048576EEvPKfPfS2_:
	.zero		920


//--------------------- .nv.constant0._Z12acc_part_sumILi1048576EEvPf --------------------------
	.section	.nv.constant0._Z12acc_part_sumILi1048576EEvPf,"a",@progbits
	.sectionflags	@""
	.align	4
.nv.constant0._Z12acc_part_sumILi1048576EEvPf:
	.zero		904


//--------------------- .nv.constant0._Z15reduce_part_sumILi1048576EEvPKfPf --------------------------
	.section	.nv.constant0._Z15reduce_part_sumILi1048576EEvPKfPf,"a",@progbits
	.sectionflags	@""
	.align	4
.nv.constant0._Z15reduce_part_sumILi1048576EEvPKfPf:
	.zero		912


//--------------------- SYMBOLS --------------------------

	.type		.nv.reservedSmem.offset0,@object
	.size		.nv.reservedSmem.offset0,0x4
	.type		.nv.reservedSmem.cap,@object
	.size		.nv.reservedSmem.cap,0x4
